//
// Generated by NVIDIA NVVM Compiler
//
// Compiler Build ID: CL-36424714
// Cuda compilation tools, release 13.0, V13.0.88
// Based on NVVM 20.0.0
//

.version 9.0
.target sm_100
.address_size 64

	// .globl	_Z17bitonicSortKernelPiiii

.visible .entry _Z17bitonicSortKernelPiiii(
	.param .u64 .ptr .align 1 _Z17bitonicSortKernelPiiii_param_0,
	.param .u32 _Z17bitonicSortKernelPiiii_param_1,
	.param .u32 _Z17bitonicSortKernelPiiii_param_2,
	.param .u32 _Z17bitonicSortKernelPiiii_param_3
)
{
	.reg .pred 	%p<6>;
	.reg .b32 	%r<18>;
	.reg .b64 	%rd<11>;

	ld.param.u64 	%rd6, [_Z17bitonicSortKernelPiiii_param_0];
	ld.param.u32 	%r9, [_Z17bitonicSortKernelPiiii_param_1];
	ld.param.u32 	%r7, [_Z17bitonicSortKernelPiiii_param_2];
	ld.param.u32 	%r8, [_Z17bitonicSortKernelPiiii_param_3];
	cvta.to.global.u64 	%rd1, %rd6;
	mov.u32 	%r10, %tid.x;
	mov.u32 	%r11, %ctaid.x;
	mov.u32 	%r12, %ntid.x;
	mad.lo.s32 	%r1, %r11, %r12, %r10;
	setp.ge.s32 	%p1, %r1, %r9;
	@%p1 bra 	$L__BB0_7;
	mov.b32 	%r13, 1;
	shl.b32 	%r14, %r13, %r8;
	xor.b32  	%r2, %r14, %r1;
	setp.le.s32 	%p2, %r2, %r1;
	@%p2 bra 	$L__BB0_7;
	add.s32 	%r15, %r7, 1;
	shr.u32 	%r16, %r1, %r15;
	and.b32  	%r17, %r16, 1;
	setp.eq.b32 	%p3, %r17, 1;
	@%p3 bra 	$L__BB0_5;
	mul.wide.s32 	%rd9, %r1, 4;
	add.s64 	%rd2, %rd1, %rd9;
	ld.global.u32 	%r3, [%rd2];
	mul.wide.s32 	%rd10, %r2, 4;
	add.s64 	%rd3, %rd1, %rd10;
	ld.global.u32 	%r4, [%rd3];
	setp.le.s32 	%p5, %r3, %r4;
	@%p5 bra 	$L__BB0_7;
	st.global.u32 	[%rd2], %r4;
	st.global.u32 	[%rd3], %r3;
	bra.uni 	$L__BB0_7;
$L__BB0_5:
	mul.wide.s32 	%rd7, %r1, 4;
	add.s64 	%rd4, %rd1, %rd7;
	ld.global.u32 	%r5, [%rd4];
	mul.wide.s32 	%rd8, %r2, 4;
	add.s64 	%rd5, %rd1, %rd8;
	ld.global.u32 	%r6, [%rd5];
	setp.ge.s32 	%p4, %r5, %r6;
	@%p4 bra 	$L__BB0_7;
	st.global.u32 	[%rd4], %r6;
	st.global.u32 	[%rd5], %r5;
$L__BB0_7:
	ret;

}


// ===== COMPILED SASS (sm_100) =====

	.target	sm_100

	.elftype	@"ET_EXEC"


//--------------------- .note.nv.tkinfo           --------------------------
	.section	.note.nv.tkinfo,"",@"SHT_NOTE"
	.sectionflags	@"SHF_NOTE_NV_TKINFO"
	.tkinfo
        /*0018*/ 	.word	0x00000002
        /*0030*/ 	.string	""
        /*0030*/ 	.string	"ptxas"
        /*0030*/ 	.string	"Cuda compilation tools, release 13.0, V13.0.88"
        /*0030*/ 	.string	"Build cuda_13.0.r13.0/compiler.36424714_0"
        /*0030*/ 	.string	"-arch sm_100 -m 64 "



//--------------------- .note.nv.cuinfo           --------------------------
	.section	.note.nv.cuinfo,"",@"SHT_NOTE"
	.sectionflags	@"SHF_NOTE_NV_CUINFO"
        /*0018*/ 	.short	0x0002
        /*001a*/ 	.short	0x0064
        /*001c*/ 	.short	0x0082
	.zero		2


//--------------------- .nv.info                  --------------------------
	.section	.nv.info,"",@"SHT_CUDA_INFO"
	.align	4


	//----- nvinfo : EIATTR_REGCOUNT
	.align		4
        /*0000*/ 	.byte	0x04, 0x2f
        /*0002*/ 	.short	(.L_1 - .L_0)
	.align		4
.L_0:
        /*0004*/ 	.word	index@(_Z17bitonicSortKernelPiiii)
        /*0008*/ 	.word	0x0000000c


	//----- nvinfo : EIATTR_FRAME_SIZE
	.align		4
.L_1:
        /*000c*/ 	.byte	0x04, 0x11
        /*000e*/ 	.short	(.L_3 - .L_2)
	.align		4
.L_2:
        /*0010*/ 	.word	index@(_Z17bitonicSortKernelPiiii)
        /*0014*/ 	.word	0x00000000


	//----- nvinfo : EIATTR_MIN_STACK_SIZE
	.align		4
.L_3:
        /*0018*/ 	.byte	0x04, 0x12
        /*001a*/ 	.short	(.L_5 - .L_4)
	.align		4
.L_4:
        /*001c*/ 	.word	index@(_Z17bitonicSortKernelPiiii)
        /*0020*/ 	.word	0x00000000
.L_5:


//--------------------- .nv.compat                --------------------------
	.section	.nv.compat,"",@"SHT_CUDA_COMPAT_INFO"
	.align	4
        /*0000*/ 	.byte	0x02, 0x09, 0x00, 0x00, 0x02, 0x02, 0x01, 0x00, 0x02, 0x05, 0x05, 0x00, 0x03, 0x07, 0x01, 0x01
        /*0010*/ 	.byte	0x02, 0x03, 0x00, 0x00, 0x02, 0x06, 0x01, 0x00, 0x04, 0x0b, 0x08, 0x00, 0x09, 0x00, 0x00, 0x00
        /*0020*/ 	.byte	0x00, 0x00, 0x00, 0x00


//--------------------- .nv.info._Z17bitonicSortKernelPiiii --------------------------
	.section	.nv.info._Z17bitonicSortKernelPiiii,"",@"SHT_CUDA_INFO"
	.sectionflags	@""
	.align	4


	//----- nvinfo : EIATTR_CUDA_API_VERSION
	.align		4
        /*0000*/ 	.byte	0x04, 0x37
        /*0002*/ 	.short	(.L_7 - .L_6)
.L_6:
        /*0004*/ 	.word	0x00000082


	//----- nvinfo : EIATTR_KPARAM_INFO
	.align		4
.L_7:
        /*0008*/ 	.byte	0x04, 0x17
        /*000a*/ 	.short	(.L_9 - .L_8)
.L_8:
        /*000c*/ 	.word	0x00000000
        /*0010*/ 	.short	0x0003
        /*0012*/ 	.short	0x0010
        /*0014*/ 	.byte	0x00, 0xf0, 0x11, 0x00


	//----- nvinfo : EIATTR_KPARAM_INFO
	.align		4
.L_9:
        /*0018*/ 	.byte	0x04, 0x17
        /*001a*/ 	.short	(.L_11 - .L_10)
.L_10:
        /*001c*/ 	.word	0x00000000
        /*0020*/ 	.short	0x0002
        /*0022*/ 	.short	0x000c
        /*0024*/ 	.byte	0x00, 0xf0, 0x11, 0x00


	//----- nvinfo : EIATTR_KPARAM_INFO
	.align		4
.L_11:
        /*0028*/ 	.byte	0x04, 0x17
        /*002a*/ 	.short	(.L_13 - .L_12)
.L_12:
        /*002c*/ 	.word	0x00000000
        /*0030*/ 	.short	0x0001
        /*0032*/ 	.short	0x0008
        /*0034*/ 	.byte	0x00, 0xf0, 0x11, 0x00


	//----- nvinfo : EIATTR_KPARAM_INFO
	.align		4
.L_13:
        /*0038*/ 	.byte	0x04, 0x17
        /*003a*/ 	.short	(.L_15 - .L_14)
.L_14:
        /*003c*/ 	.word	0x00000000
        /*0040*/ 	.short	0x0000
        /*0042*/ 	.short	0x0000
        /*0044*/ 	.byte	0x00, 0xf5, 0x21, 0x00


	//----- nvinfo : EIATTR_SPARSE_MMA_MASK
	.align		4
.L_15:
        /*0048*/ 	.byte	0x03, 0x50
        /*004a*/ 	.short	0x0000


	//----- nvinfo : EIATTR_MAXREG_COUNT
	.align		4
        /*004c*/ 	.byte	0x03, 0x1b
        /*004e*/ 	.short	0x00ff


	//----- nvinfo : EIATTR_MERCURY_ISA_VERSION
	.align		4
        /*0050*/ 	.byte	0x03, 0x5f
        /*0052*/ 	.short	0x0101


	//----- nvinfo : EIATTR_VRC_CTA_INIT_COUNT
	.align		4
        /*0054*/ 	.byte	0x02, 0x4a
	.zero		1
	.zero		1


	//----- nvinfo : EIATTR_EXIT_INSTR_OFFSETS
	.align		4
        /*0058*/ 	.byte	0x04, 0x1c
        /*005a*/ 	.short	(.L_17 - .L_16)


	//   ....[0]....
.L_16:
        /*005c*/ 	.word	0x00000070


	//   ....[1]....
        /*0060*/ 	.word	0x000000d0


	//   ....[2]....
        /*0064*/ 	.word	0x000001b0


	//   ....[3]....
        /*0068*/ 	.word	0x000001e0


	//   ....[4]....
        /*006c*/ 	.word	0x00000250


	//   ....[5]....
        /*0070*/ 	.word	0x00000280


	//----- nvinfo : EIATTR_CRS_STACK_SIZE
	.align		4
.L_17:
        /*0074*/ 	.byte	0x04, 0x1e
        /*0076*/ 	.short	(.L_19 - .L_18)
.L_18:
        /*0078*/ 	.word	0x00000000


	//----- nvinfo : EIATTR_CBANK_PARAM_SIZE
	.align		4
.L_19:
        /*007c*/ 	.byte	0x03, 0x19
        /*007e*/ 	.short	0x0014


	//----- nvinfo : EIATTR_PARAM_CBANK
	.align		4
        /*0080*/ 	.byte	0x04, 0x0a
        /*0082*/ 	.short	(.L_21 - .L_20)
	.align		4
.L_20:
        /*0084*/ 	.word	index@(.nv.constant0._Z17bitonicSortKernelPiiii)
        /*0088*/ 	.short	0x0380
        /*008a*/ 	.short	0x0014


	//----- nvinfo : EIATTR_SW_WAR
	.align		4
.L_21:
        /*008c*/ 	.byte	0x04, 0x36
        /*008e*/ 	.short	(.L_23 - .L_22)
.L_22:
        /*0090*/ 	.word	0x00000008
.L_23:


//--------------------- .nv.callgraph             --------------------------
	.section	.nv.callgraph,"",@"SHT_CUDA_CALLGRAPH"
	.align	4
	.sectionentsize	8
	.align		4
        /*0000*/ 	.word	0x00000000
	.align		4
        /*0004*/ 	.word	0xffffffff
	.align		4
        /*0008*/ 	.word	0x00000000
	.align		4
        /*000c*/ 	.word	0xfffffffe
	.align		4
        /*0010*/ 	.word	0x00000000
	.align		4
        /*0014*/ 	.word	0xfffffffd
	.align		4
        /*0018*/ 	.word	0x00000000
	.align		4
        /*001c*/ 	.word	0xfffffffc


//--------------------- .text._Z17bitonicSortKernelPiiii --------------------------
	.section	.text._Z17bitonicSortKernelPiiii,"ax",@progbits
	.align	128
        .global         _Z17bitonicSortKernelPiiii
        .type           _Z17bitonicSortKernelPiiii,@function
        .size           _Z17bitonicSortKernelPiiii,(.L_x_2 - _Z17bitonicSortKernelPiiii)
        .other          _Z17bitonicSortKernelPiiii,@"STO_CUDA_ENTRY STV_DEFAULT"
_Z17bitonicSortKernelPiiii:
.text._Z17bitonicSortKernelPiiii:
[----:B------:R-:W-:Y:S01]  /*0000*/  LDC R1, c[0x0][0x37c] ;  /* 0x0000df00ff017b82 */ /* 0x000fe20000000800 */
[----:B------:R-:W0:Y:S07]  /*0010*/  S2R R7, SR_TID.X ;  /* 0x0000000000077919 */ /* 0x000e2e0000002100 */
[----:B------:R-:W0:Y:S01]  /*0020*/  S2UR UR4, SR_CTAID.X ;  /* 0x00000000000479c3 */ /* 0x000e220000002500 */
[----:B------:R-:W1:Y:S07]  /*0030*/  LDCU UR5, c[0x0][0x388] ;  /* 0x00007100ff0577ac */ /* 0x000e6e0008000800 */
[----:B------:R-:W0:Y:S02]  /*0040*/  LDC R0, c[0x0][0x360] ;  /* 0x0000d800ff007b82 */ /* 0x000e240000000800 */
[----:B0-----:R-:W-:-:S05]  /*0050*/  IMAD R7, R0, UR4, R7 ;  /* 0x0000000400077c24 */ /* 0x001fca000f8e0207 */
[----:B-1----:R-:W-:-:S13]  /*0060*/  ISETP.GE.AND P0, PT, R7, UR5, PT ;  /* 0x0000000507007c0c */ /* 0x002fda000bf06270 */
[----:B------:R-:W-:Y:S05]  /*0070*/  @P0 EXIT ;  /* 0x000000000000094d */ /* 0x000fea0003800000 */
[----:B------:R-:W0:Y:S01]  /*0080*/  LDCU UR4, c[0x0][0x390] ;  /* 0x00007200ff0477ac */ /* 0x000e220008000800 */
[----:B------:R-:W-:Y:S02]  /*0090*/  UMOV UR5, 0x1 ;  /* 0x0000000100057882 */ /* 0x000fe40000000000 */
[----:B0-----:R-:W-:-:S06]  /*00a0*/  USHF.L.U32 UR4, UR5, UR4, URZ ;  /* 0x0000000405047299 */ /* 0x001fcc00080006ff */
[----:B------:R-:W-:-:S04]  /*00b0*/  LOP3.LUT R9, R7, UR4, RZ, 0x3c, !PT ;  /* 0x0000000407097c12 */ /* 0x000fc8000f8e3cff */
[----:B------:R-:W-:-:S13]  /*00c0*/  ISETP.GT.AND P0, PT, R9, R7, PT ;  /* 0x000000070900720c */ /* 0x000fda0003f04270 */
[----:B------:R-:W-:Y:S05]  /*00d0*/  @!P0 EXIT ;  /* 0x000000000000894d */ /* 0x000fea0003800000 */
[----:B------:R-:W0:Y:S02]  /*00e0*/  LDCU UR4, c[0x0][0x38c] ;  /* 0x00007180ff0477ac */ /* 0x000e240008000800 */
[----:B0-----:R-:W-:-:S06]  /*00f0*/  UIADD3 UR4, UPT, UPT, UR4, 0x1, URZ ;  /* 0x0000000104047890 */ /* 0x001fcc000fffe0ff */
[----:B------:R-:W-:-:S04]  /*0100*/  SHF.R.U32.HI R0, RZ, UR4, R7 ;  /* 0x00000004ff007c19 */ /* 0x000fc80008011607 */
[----:B------:R-:W-:Y:S01]  /*0110*/  LOP3.LUT R0, R0, 0x1, RZ, 0xc0, !PT ;  /* 0x0000000100007812 */ /* 0x000fe200078ec0ff */
[----:B------:R-:W0:Y:S03]  /*0120*/  LDCU.64 UR4, c[0x0][0x358] ;  /* 0x00006b00ff0477ac */ /* 0x000e260008000a00 */
[----:B------:R-:W-:-:S13]  /*0130*/  ISETP.NE.U32.AND P0, PT, R0, 0x1, PT ;  /* 0x000000010000780c */ /* 0x000fda0003f05070 */
[----:B------:R-:W-:Y:S05]  /*0140*/  @!P0 BRA `(.L_x_0) ;  /* 0x0000000000288947 */ /* 0x000fea0003800000 */
[----:B------:R-:W1:Y:S02]  /*0150*/  LDC.64 R4, c[0x0][0x380] ;  /* 0x0000e000ff047b82 */ /* 0x000e640000000a00 */
[----:B-1----:R-:W-:-:S04]  /*0160*/  IMAD.WIDE R2, R7, 0x4, R4 ;  /* 0x0000000407027825 */ /* 0x002fc800078e0204 */
[----:B------:R-:W-:Y:S01]  /*0170*/  IMAD.WIDE R4, R9, 0x4, R4 ;  /* 0x0000000409047825 */ /* 0x000fe200078e0204 */
[----:B0-----:R-:W2:Y:S04]  /*0180*/  LDG.E R7, desc[UR4][R2.64] ;  /* 0x0000000402077981 */ /* 0x001ea8000c1e1900 */
[----:B------:R-:W2:Y:S02]  /*0190*/  LDG.E R0, desc[UR4][R4.64] ;  /* 0x0000000404007981 */ /* 0x000ea4000c1e1900 */
[----:B--2---:R-:W-:-:S13]  /*01a0*/  ISETP.GT.AND P0, PT, R7, R0, PT ;  /* 0x000000000700720c */ /* 0x004fda0003f04270 */
[----:B------:R-:W-:Y:S05]  /*01b0*/  @!P0 EXIT ;  /* 0x000000000000894d */ /* 0x000fea0003800000 */
[----:B------:R-:W-:Y:S04]  /*01c0*/  STG.E desc[UR4][R2.64], R0 ;  /* 0x0000000002007986 */ /* 0x000fe8000c101904 */
[----:B------:R-:W-:Y:S01]  /*01d0*/  STG.E desc[UR4][R4.64], R7 ;  /* 0x0000000704007986 */ /* 0x000fe2000c101904 */
[----:B------:R-:W-:Y:S05]  /*01e0*/  EXIT ;  /* 0x000000000000794d */ /* 0x000fea0003800000 */
.L_x_0:
[----:B------:R-:W1:Y:S02]  /*01f0*/  LDC.64 R2, c[0x0][0x380] ;  /* 0x0000e000ff027b82 */ /* 0x000e640000000a00 */
[----:B-1----:R-:W-:-:S04]  /*0200*/  IMAD.WIDE R4, R7, 0x4, R2 ;  /* 0x0000000407047825 */ /* 0x002fc800078e0202 */
[----:B------:R-:W-:Y:S01]  /*0210*/  IMAD.WIDE R2, R9, 0x4, R2 ;  /* 0x0000000409027825 */ /* 0x000fe200078e0202 */
[----:B0-----:R-:W2:Y:S04]  /*0220*/  LDG.E R7, desc[UR4][R4.64] ;  /* 0x0000000404077981 */ /* 0x001ea8000c1e1900 */
[----:B------:R-:W2:Y:S02]  /*0230*/  LDG.E R0, desc[UR4][R2.64] ;  /* 0x0000000402007981 */ /* 0x000ea4000c1e1900 */
[----:B--2---:R-:W-:-:S13]  /*0240*/  ISETP.GE.AND P0, PT, R7, R0, PT ;  /* 0x000000000700720c */ /* 0x004fda0003f06270 */
[----:B------:R-:W-:Y:S05]  /*0250*/  @P0 EXIT ;  /* 0x000000000000094d */ /* 0x000fea0003800000 */
[----:B------:R-:W-:Y:S04]  /*0260*/  STG.E desc[UR4][R4.64], R0 ;  /* 0x0000000004007986 */ /* 0x000fe8000c101904 */
[----:B------:R-:W-:Y:S01]  /*0270*/  STG.E desc[UR4][R2.64], R7 ;  /* 0x0000000702007986 */ /* 0x000fe2000c101904 */
[----:B------:R-:W-:Y:S05]  /*0280*/  EXIT ;  /* 0x000000000000794d */ /* 0x000fea0003800000 */
.L_x_1:
[----:B------:R-:W-:-:S00]  /*0290*/  BRA `(.L_x_1) ;  /* 0xfffffffc00fc7947 */ /* 0x000fc0000383ffff */
[----:B------:R-:W-:-:S00]  /*02a0*/  NOP ;  /* 0x0000000000007918 */ /* 0x000fc00000000000 */
        /* <DEDUP_REMOVED lines=13> */
.L_x_2:


//--------------------- .nv.shared.reserved.0     --------------------------
	.section	.nv.shared.reserved.0,"aw",@nobits
	.weak		__nv_reservedSMEM_offset_0_alias
	.size		__nv_reservedSMEM_offset_0_alias, 0, 64
	.other		__nv_reservedSMEM_offset_0_alias,@"STO_CUDA_RESERVED_SHARED STV_DEFAULT"
__nv_reservedSMEM_offset_0_alias:
	.zero		0
	.zero		64


//--------------------- .nv.constant0._Z17bitonicSortKernelPiiii --------------------------
	.section	.nv.constant0._Z17bitonicSortKernelPiiii,"a",@progbits
	.sectionflags	@""
	.align	4
.nv.constant0._Z17bitonicSortKernelPiiii:
	.zero		916


//--------------------- SYMBOLS --------------------------

	.type		.nv.reservedSmem.offset0,@object
	.size		.nv.reservedSmem.offset0,0x4
